//
// Generated by NVIDIA NVVM Compiler
//
// Compiler Build ID: CL-36424714
// Cuda compilation tools, release 13.0, V13.0.88
// Based on NVVM 20.0.0
//

.version 9.0
.target sm_100
.address_size 64

	// .globl	_Z18gaussianBlurKernelPhS_ii
.const .align 4 .b8 d_gaussianKernel[36] = {0, 0, 128, 61, 0, 0, 0, 62, 0, 0, 128, 61, 0, 0, 0, 62, 0, 0, 128, 62, 0, 0, 0, 62, 0, 0, 128, 61, 0, 0, 0, 62, 0, 0, 128, 61};

.visible .entry _Z18gaussianBlurKernelPhS_ii(
	.param .u64 .ptr .align 1 _Z18gaussianBlurKernelPhS_ii_param_0,
	.param .u64 .ptr .align 1 _Z18gaussianBlurKernelPhS_ii_param_1,
	.param .u32 _Z18gaussianBlurKernelPhS_ii_param_2,
	.param .u32 _Z18gaussianBlurKernelPhS_ii_param_3
)
{
	.reg .pred 	%p<4>;
	.reg .b16 	%rs<10>;
	.reg .b32 	%r<43>;
	.reg .b32 	%f<28>;
	.reg .b64 	%rd<25>;

	ld.param.u64 	%rd1, [_Z18gaussianBlurKernelPhS_ii_param_0];
	ld.param.u64 	%rd2, [_Z18gaussianBlurKernelPhS_ii_param_1];
	ld.param.u32 	%r3, [_Z18gaussianBlurKernelPhS_ii_param_2];
	ld.param.u32 	%r5, [_Z18gaussianBlurKernelPhS_ii_param_3];
	mov.u32 	%r6, %ctaid.x;
	mov.u32 	%r7, %ntid.x;
	mov.u32 	%r8, %tid.x;
	mad.lo.s32 	%r1, %r6, %r7, %r8;
	mov.u32 	%r9, %ctaid.y;
	mov.u32 	%r10, %ntid.y;
	mov.u32 	%r11, %tid.y;
	mad.lo.s32 	%r12, %r9, %r10, %r11;
	setp.ge.s32 	%p1, %r1, %r3;
	setp.ge.s32 	%p2, %r12, %r5;
	or.pred  	%p3, %p1, %p2;
	@%p3 bra 	$L__BB0_2;
	cvta.to.global.u64 	%rd3, %rd2;
	cvta.to.global.u64 	%rd4, %rd1;
	add.s32 	%r13, %r3, -1;
	add.s32 	%r14, %r5, -1;
	max.s32 	%r15, %r1, 1;
	add.s32 	%r16, %r15, -1;
	min.s32 	%r17, %r16, %r13;
	max.u32 	%r18, %r12, 1;
	add.s32 	%r19, %r18, -1;
	min.u32 	%r20, %r19, %r14;
	mul.lo.s32 	%r21, %r20, %r3;
	add.s32 	%r22, %r17, %r21;
	cvt.s64.s32 	%rd5, %r22;
	add.s64 	%rd6, %rd4, %rd5;
	ld.global.u8 	%rs1, [%rd6];
	cvt.rn.f32.u16 	%f1, %rs1;
	ld.const.f32 	%f2, [d_gaussianKernel];
	fma.rn.f32 	%f3, %f2, %f1, 0f00000000;
	max.s32 	%r23, %r1, 0;
	min.s32 	%r24, %r23, %r13;
	add.s32 	%r25, %r24, %r21;
	cvt.s64.s32 	%rd7, %r25;
	add.s64 	%rd8, %rd4, %rd7;
	ld.global.u8 	%rs2, [%rd8];
	cvt.rn.f32.u16 	%f4, %rs2;
	ld.const.f32 	%f5, [d_gaussianKernel+4];
	fma.rn.f32 	%f6, %f5, %f4, %f3;
	max.s32 	%r26, %r1, -1;
	add.s32 	%r27, %r26, 1;
	min.s32 	%r28, %r27, %r13;
	add.s32 	%r29, %r28, %r21;
	cvt.s64.s32 	%rd9, %r29;
	add.s64 	%rd10, %rd4, %rd9;
	ld.global.u8 	%rs3, [%rd10];
	cvt.rn.f32.u16 	%f7, %rs3;
	ld.const.f32 	%f8, [d_gaussianKernel+8];
	fma.rn.f32 	%f9, %f8, %f7, %f6;
	min.u32 	%r30, %r12, %r14;
	mul.lo.s32 	%r31, %r30, %r3;
	add.s32 	%r32, %r17, %r31;
	cvt.s64.s32 	%rd11, %r32;
	add.s64 	%rd12, %rd4, %rd11;
	ld.global.u8 	%rs4, [%rd12];
	cvt.rn.f32.u16 	%f10, %rs4;
	ld.const.f32 	%f11, [d_gaussianKernel+12];
	fma.rn.f32 	%f12, %f11, %f10, %f9;
	add.s32 	%r33, %r24, %r31;
	cvt.s64.s32 	%rd13, %r33;
	add.s64 	%rd14, %rd4, %rd13;
	ld.global.u8 	%rs5, [%rd14];
	cvt.rn.f32.u16 	%f13, %rs5;
	ld.const.f32 	%f14, [d_gaussianKernel+16];
	fma.rn.f32 	%f15, %f14, %f13, %f12;
	add.s32 	%r34, %r28, %r31;
	cvt.s64.s32 	%rd15, %r34;
	add.s64 	%rd16, %rd4, %rd15;
	ld.global.u8 	%rs6, [%rd16];
	cvt.rn.f32.u16 	%f16, %rs6;
	ld.const.f32 	%f17, [d_gaussianKernel+20];
	fma.rn.f32 	%f18, %f17, %f16, %f15;
	add.s32 	%r35, %r12, 1;
	min.u32 	%r36, %r35, %r14;
	mul.lo.s32 	%r37, %r36, %r3;
	add.s32 	%r38, %r17, %r37;
	cvt.s64.s32 	%rd17, %r38;
	add.s64 	%rd18, %rd4, %rd17;
	ld.global.u8 	%rs7, [%rd18];
	cvt.rn.f32.u16 	%f19, %rs7;
	ld.const.f32 	%f20, [d_gaussianKernel+24];
	fma.rn.f32 	%f21, %f20, %f19, %f18;
	add.s32 	%r39, %r24, %r37;
	cvt.s64.s32 	%rd19, %r39;
	add.s64 	%rd20, %rd4, %rd19;
	ld.global.u8 	%rs8, [%rd20];
	cvt.rn.f32.u16 	%f22, %rs8;
	ld.const.f32 	%f23, [d_gaussianKernel+28];
	fma.rn.f32 	%f24, %f23, %f22, %f21;
	add.s32 	%r40, %r28, %r37;
	cvt.s64.s32 	%rd21, %r40;
	add.s64 	%rd22, %rd4, %rd21;
	ld.global.u8 	%rs9, [%rd22];
	cvt.rn.f32.u16 	%f25, %rs9;
	ld.const.f32 	%f26, [d_gaussianKernel+32];
	fma.rn.f32 	%f27, %f26, %f25, %f24;
	cvt.rzi.u32.f32 	%r41, %f27;
	mad.lo.s32 	%r42, %r3, %r12, %r1;
	cvt.s64.s32 	%rd23, %r42;
	add.s64 	%rd24, %rd3, %rd23;
	st.global.u8 	[%rd24], %r41;
$L__BB0_2:
	ret;

}


// ===== COMPILED SASS (sm_100) =====

	.target	sm_100

	.elftype	@"ET_EXEC"


//--------------------- .note.nv.tkinfo           --------------------------
	.section	.note.nv.tkinfo,"",@"SHT_NOTE"
	.sectionflags	@"SHF_NOTE_NV_TKINFO"
	.tkinfo
        /*0018*/ 	.word	0x00000002
        /*0030*/ 	.string	""
        /*0030*/ 	.string	"ptxas"
        /*0030*/ 	.string	"Cuda compilation tools, release 13.0, V13.0.88"
        /*0030*/ 	.string	"Build cuda_13.0.r13.0/compiler.36424714_0"
        /*0030*/ 	.string	"-arch sm_100 -m 64 "



//--------------------- .note.nv.cuinfo           --------------------------
	.section	.note.nv.cuinfo,"",@"SHT_NOTE"
	.sectionflags	@"SHF_NOTE_NV_CUINFO"
        /*0018*/ 	.short	0x0002
        /*001a*/ 	.short	0x0064
        /*001c*/ 	.short	0x0082
	.zero		2


//--------------------- .nv.info                  --------------------------
	.section	.nv.info,"",@"SHT_CUDA_INFO"
	.align	4


	//----- nvinfo : EIATTR_REGCOUNT
	.align		4
        /*0000*/ 	.byte	0x04, 0x2f
        /*0002*/ 	.short	(.L_2 - .L_1)
	.align		4
.L_1:
        /*0004*/ 	.word	index@(_Z18gaussianBlurKernelPhS_ii)
        /*0008*/ 	.word	0x00000019


	//----- nvinfo : EIATTR_FRAME_SIZE
	.align		4
.L_2:
        /*000c*/ 	.byte	0x04, 0x11
        /*000e*/ 	.short	(.L_4 - .L_3)
	.align		4
.L_3:
        /*0010*/ 	.word	index@(_Z18gaussianBlurKernelPhS_ii)
        /*0014*/ 	.word	0x00000000


	//----- nvinfo : EIATTR_MIN_STACK_SIZE
	.align		4
.L_4:
        /*0018*/ 	.byte	0x04, 0x12
        /*001a*/ 	.short	(.L_6 - .L_5)
	.align		4
.L_5:
        /*001c*/ 	.word	index@(_Z18gaussianBlurKernelPhS_ii)
        /*0020*/ 	.word	0x00000000
.L_6:


//--------------------- .nv.compat                --------------------------
	.section	.nv.compat,"",@"SHT_CUDA_COMPAT_INFO"
	.align	4
        /*0000*/ 	.byte	0x02, 0x09, 0x00, 0x00, 0x02, 0x02, 0x01, 0x00, 0x02, 0x05, 0x05, 0x00, 0x03, 0x07, 0x01, 0x01
        /*0010*/ 	.byte	0x02, 0x03, 0x00, 0x00, 0x02, 0x06, 0x01, 0x00, 0x04, 0x0b, 0x08, 0x00, 0x09, 0x00, 0x00, 0x00
        /*0020*/ 	.byte	0x00, 0x00, 0x00, 0x00


//--------------------- .nv.info._Z18gaussianBlurKernelPhS_ii --------------------------
	.section	.nv.info._Z18gaussianBlurKernelPhS_ii,"",@"SHT_CUDA_INFO"
	.sectionflags	@""
	.align	4


	//----- nvinfo : EIATTR_CUDA_API_VERSION
	.align		4
        /*0000*/ 	.byte	0x04, 0x37
        /*0002*/ 	.short	(.L_8 - .L_7)
.L_7:
        /*0004*/ 	.word	0x00000082


	//----- nvinfo : EIATTR_KPARAM_INFO
	.align		4
.L_8:
        /*0008*/ 	.byte	0x04, 0x17
        /*000a*/ 	.short	(.L_10 - .L_9)
.L_9:
        /*000c*/ 	.word	0x00000000
        /*0010*/ 	.short	0x0003
        /*0012*/ 	.short	0x0014
        /*0014*/ 	.byte	0x00, 0xf0, 0x11, 0x00


	//----- nvinfo : EIATTR_KPARAM_INFO
	.align		4
.L_10:
        /*0018*/ 	.byte	0x04, 0x17
        /*001a*/ 	.short	(.L_12 - .L_11)
.L_11:
        /*001c*/ 	.word	0x00000000
        /*0020*/ 	.short	0x0002
        /*0022*/ 	.short	0x0010
        /*0024*/ 	.byte	0x00, 0xf0, 0x11, 0x00


	//----- nvinfo : EIATTR_KPARAM_INFO
	.align		4
.L_12:
        /*0028*/ 	.byte	0x04, 0x17
        /*002a*/ 	.short	(.L_14 - .L_13)
.L_13:
        /*002c*/ 	.word	0x00000000
        /*0030*/ 	.short	0x0001
        /*0032*/ 	.short	0x0008
        /*0034*/ 	.byte	0x00, 0xf5, 0x21, 0x00


	//----- nvinfo : EIATTR_KPARAM_INFO
	.align		4
.L_14:
        /*0038*/ 	.byte	0x04, 0x17
        /*003a*/ 	.short	(.L_16 - .L_15)
.L_15:
        /*003c*/ 	.word	0x00000000
        /*0040*/ 	.short	0x0000
        /*0042*/ 	.short	0x0000
        /*0044*/ 	.byte	0x00, 0xf5, 0x21, 0x00


	//----- nvinfo : EIATTR_SPARSE_MMA_MASK
	.align		4
.L_16:
        /*0048*/ 	.byte	0x03, 0x50
        /*004a*/ 	.short	0x0000


	//----- nvinfo : EIATTR_MAXREG_COUNT
	.align		4
        /*004c*/ 	.byte	0x03, 0x1b
        /*004e*/ 	.short	0x00ff


	//----- nvinfo : EIATTR_MERCURY_ISA_VERSION
	.align		4
        /*0050*/ 	.byte	0x03, 0x5f
        /*0052*/ 	.short	0x0101


	//----- nvinfo : EIATTR_VRC_CTA_INIT_COUNT
	.align		4
        /*0054*/ 	.byte	0x02, 0x4a
	.zero		1
	.zero		1


	//----- nvinfo : EIATTR_EXIT_INSTR_OFFSETS
	.align		4
        /*0058*/ 	.byte	0x04, 0x1c
        /*005a*/ 	.short	(.L_18 - .L_17)


	//   ....[0]....
.L_17:
        /*005c*/ 	.word	0x000000c0


	//   ....[1]....
        /*0060*/ 	.word	0x00000590


	//----- nvinfo : EIATTR_CBANK_PARAM_SIZE
	.align		4
.L_18:
        /*0064*/ 	.byte	0x03, 0x19
        /*0066*/ 	.short	0x0018


	//----- nvinfo : EIATTR_PARAM_CBANK
	.align		4
        /*0068*/ 	.byte	0x04, 0x0a
        /*006a*/ 	.short	(.L_20 - .L_19)
	.align		4
.L_19:
        /*006c*/ 	.word	index@(.nv.constant0._Z18gaussianBlurKernelPhS_ii)
        /*0070*/ 	.short	0x0380
        /*0072*/ 	.short	0x0018


	//----- nvinfo : EIATTR_SW_WAR
	.align		4
.L_20:
        /*0074*/ 	.byte	0x04, 0x36
        /*0076*/ 	.short	(.L_22 - .L_21)
.L_21:
        /*0078*/ 	.word	0x00000008
.L_22:


//--------------------- .nv.callgraph             --------------------------
	.section	.nv.callgraph,"",@"SHT_CUDA_CALLGRAPH"
	.align	4
	.sectionentsize	8
	.align		4
        /*0000*/ 	.word	0x00000000
	.align		4
        /*0004*/ 	.word	0xffffffff
	.align		4
        /*0008*/ 	.word	0x00000000
	.align		4
        /*000c*/ 	.word	0xfffffffe
	.align		4
        /*0010*/ 	.word	0x00000000
	.align		4
        /*0014*/ 	.word	0xfffffffd
	.align		4
        /*0018*/ 	.word	0x00000000
	.align		4
        /*001c*/ 	.word	0xfffffffc


//--------------------- .nv.constant3             --------------------------
	.section	.nv.constant3,"a",@progbits
	.align	4
.nv.constant3:
	.type		d_gaussianKernel,@object
	.size		d_gaussianKernel,(.L_0 - d_gaussianKernel)
d_gaussianKernel:
        /*0000*/ 	.byte	0x00, 0x00, 0x80, 0x3d, 0x00, 0x00, 0x00, 0x3e, 0x00, 0x00, 0x80, 0x3d, 0x00, 0x00, 0x00, 0x3e
        /*0010*/ 	.byte	0x00, 0x00, 0x80, 0x3e, 0x00, 0x00, 0x00, 0x3e, 0x00, 0x00, 0x80, 0x3d, 0x00, 0x00, 0x00, 0x3e
        /*0020*/ 	.byte	0x00, 0x00, 0x80, 0x3d
.L_0:


//--------------------- .text._Z18gaussianBlurKernelPhS_ii --------------------------
	.section	.text._Z18gaussianBlurKernelPhS_ii,"ax",@progbits
	.align	128
        .global         _Z18gaussianBlurKernelPhS_ii
        .type           _Z18gaussianBlurKernelPhS_ii,@function
        .size           _Z18gaussianBlurKernelPhS_ii,(.L_x_1 - _Z18gaussianBlurKernelPhS_ii)
        .other          _Z18gaussianBlurKernelPhS_ii,@"STO_CUDA_ENTRY STV_DEFAULT"
_Z18gaussianBlurKernelPhS_ii:
.text._Z18gaussianBlurKernelPhS_ii:
[----:B------:R-:W-:Y:S01]  /*0000*/  LDC R1, c[0x0][0x37c] ;  /* 0x0000df00ff017b82 */ /* 0x000fe20000000800 */
[----:B------:R-:W0:Y:S07]  /*0010*/  S2R R7, SR_TID.Y ;  /* 0x0000000000077919 */ /* 0x000e2e0000002200 */
[----:B------:R-:W1:Y:S01]  /*0020*/  LDC R5, c[0x0][0x360] ;  /* 0x0000d800ff057b82 */ /* 0x000e620000000800 */
[----:B------:R-:W1:Y:S07]  /*0030*/  S2R R0, SR_TID.X ;  /* 0x0000000000007919 */ /* 0x000e6e0000002100 */
[----:B------:R-:W0:Y:S08]  /*0040*/  S2UR UR5, SR_CTAID.Y ;  /* 0x00000000000579c3 */ /* 0x000e300000002600 */
[----:B------:R-:W0:Y:S08]  /*0050*/  LDC R4, c[0x0][0x364] ;  /* 0x0000d900ff047b82 */ /* 0x000e300000000800 */
[----:B------:R-:W1:Y:S08]  /*0060*/  S2UR UR4, SR_CTAID.X ;  /* 0x00000000000479c3 */ /* 0x000e700000002500 */
[----:B------:R-:W2:Y:S01]  /*0070*/  LDC.64 R2, c[0x0][0x390] ;  /* 0x0000e400ff027b82 */ /* 0x000ea20000000a00 */
[----:B0-----:R-:W-:-:S02]  /*0080*/  IMAD R4, R4, UR5, R7 ;  /* 0x0000000504047c24 */ /* 0x001fc4000f8e0207 */
[----:B-1----:R-:W-:-:S03]  /*0090*/  IMAD R5, R5, UR4, R0 ;  /* 0x0000000405057c24 */ /* 0x002fc6000f8e0200 */
[----:B--2---:R-:W-:-:S04]  /*00a0*/  ISETP.GE.AND P0, PT, R4, R3, PT ;  /* 0x000000030400720c */ /* 0x004fc80003f06270 */
[----:B------:R-:W-:-:S13]  /*00b0*/  ISETP.GE.OR P0, PT, R5, R2, P0 ;  /* 0x000000020500720c */ /* 0x000fda0000706670 */
[----:B------:R-:W-:Y:S05]  /*00c0*/  @P0 EXIT ;  /* 0x000000000000094d */ /* 0x000fea0003800000 */
[----:B------:R-:W0:Y:S01]  /*00d0*/  LDCU.128 UR8, c[0x0][0x380] ;  /* 0x00007000ff0877ac */ /* 0x000e220008000c00 */
[----:B------:R-:W-:Y:S01]  /*00e0*/  VIADD R3, R3, 0xffffffff ;  /* 0xffffffff03037836 */ /* 0x000fe20000000000 */
[----:B------:R-:W-:Y:S01]  /*00f0*/  VIMNMX R7, PT, PT, R5, 0x1, !PT ;  /* 0x0000000105077848 */ /* 0x000fe20007fe0100 */
[----:B------:R-:W-:Y:S01]  /*0100*/  VIADD R0, R2, 0xffffffff ;  /* 0xffffffff02007836 */ /* 0x000fe20000000000 */
[----:B------:R-:W-:Y:S01]  /*0110*/  VIMNMX.U32 R6, PT, PT, R4, 0x1, !PT ;  /* 0x0000000104067848 */ /* 0x000fe20007fe0000 */
[----:B------:R-:W1:Y:S01]  /*0120*/  LDCU.64 UR4, c[0x0][0x358] ;  /* 0x00006b00ff0477ac */ /* 0x000e620008000a00 */
[----:B------:R-:W-:Y:S02]  /*0130*/  VIMNMX R11, PT, PT, RZ, R5, !PT ;  /* 0x00000005ff0b7248 */ /* 0x000fe40007fe0100 */
[----:B------:R-:W-:Y:S01]  /*0140*/  VIADDMNMX R7, R7, 0xffffffff, R0, PT ;  /* 0xffffffff07077846 */ /* 0x000fe20003800100 */
[----:B------:R-:W2:Y:S01]  /*0150*/  LDCU.128 UR12, c[0x3][URZ] ;  /* 0x00c00000ff0c77ac */ /* 0x000ea20008000c00 */
[----:B------:R-:W-:-:S02]  /*0160*/  VIADDMNMX.U32 R9, R6, 0xffffffff, R3, PT ;  /* 0xffffffff06097846 */ /* 0x000fc40003800003 */
[----:B------:R-:W-:Y:S01]  /*0170*/  VIMNMX R15, PT, PT, R5, -0x1, !PT ;  /* 0xffffffff050f7848 */ /* 0x000fe20007fe0100 */
[----:B------:R-:W3:Y:S01]  /*0180*/  LDCU.128 UR16, c[0x3][0x10] ;  /* 0x00c00200ff1077ac */ /* 0x000ee20008000c00 */
[----:B------:R-:W-:Y:S01]  /*0190*/  VIMNMX R13, PT, PT, R0, R11, PT ;  /* 0x0000000b000d7248 */ /* 0x000fe20003fe0100 */
[-C--:B------:R-:W-:Y:S01]  /*01a0*/  IMAD R8, R9, R2.reuse, R7 ;  /* 0x0000000209087224 */ /* 0x080fe200078e0207 */
[----:B------:R-:W-:Y:S01]  /*01b0*/  VIADDMNMX R15, R15, 0x1, R0, PT ;  /* 0x000000010f0f7846 */ /* 0x000fe20003800100 */
[----:B------:R-:W4:Y:S01]  /*01c0*/  LDCU UR6, c[0x3][0x20] ;  /* 0x00c00400ff0677ac */ /* 0x000f220008000800 */
[----:B------:R-:W-:Y:S01]  /*01d0*/  VIMNMX.U32 R0, PT, PT, R4, R3, PT ;  /* 0x0000000304007248 */ /* 0x000fe20003fe0000 */
[CC--:B------:R-:W-:Y:S01]  /*01e0*/  IMAD R10, R9.reuse, R2.reuse, R13 ;  /* 0x00000002090a7224 */ /* 0x0c0fe200078e020d */
[----:B0-----:R-:W-:Y:S01]  /*01f0*/  IADD3 R20, P0, PT, R8, UR8, RZ ;  /* 0x0000000808147c10 */ /* 0x001fe2000ff1e0ff */
[-C--:B------:R-:W-:Y:S01]  /*0200*/  IMAD R6, R9, R2.reuse, R15 ;  /* 0x0000000209067224 */ /* 0x080fe200078e020f */
[----:B------:R-:W-:Y:S01]  /*0210*/  VIADDMNMX.U32 R3, R4, 0x1, R3, PT ;  /* 0x0000000104037846 */ /* 0x000fe20003800003 */
[-C--:B------:R-:W-:Y:S01]  /*0220*/  IMAD R12, R0, R2.reuse, R7 ;  /* 0x00000002000c7224 */ /* 0x080fe200078e0207 */
[----:B------:R-:W-:Y:S01]  /*0230*/  IADD3 R16, P1, PT, R10, UR8, RZ ;  /* 0x000000080a107c10 */ /* 0x000fe2000ff3e0ff */
[-C--:B------:R-:W-:Y:S01]  /*0240*/  IMAD R9, R0, R2.reuse, R15 ;  /* 0x0000000200097224 */ /* 0x080fe200078e020f */
[----:B------:R-:W-:Y:S01]  /*0250*/  LEA.HI.X.SX32 R21, R8, UR9, 0x1, P0 ;  /* 0x0000000908157c11 */ /* 0x000fe200080f0eff */
[CC--:B------:R-:W-:Y:S01]  /*0260*/  IMAD R11, R3.reuse, R2.reuse, R7 ;  /* 0x00000002030b7224 */ /* 0x0c0fe200078e0207 */
[----:B------:R-:W-:Y:S01]  /*0270*/  IADD3 R18, P0, PT, R6, UR8, RZ ;  /* 0x0000000806127c10 */ /* 0x000fe2000ff1e0ff */
[-CC-:B------:R-:W-:Y:S01]  /*0280*/  IMAD R7, R0, R2.reuse, R13.reuse ;  /* 0x0000000200077224 */ /* 0x180fe200078e020d */
[----:B------:R-:W-:Y:S01]  /*0290*/  LEA.HI.X.SX32 R17, R10, UR9, 0x1, P1 ;  /* 0x000000090a117c11 */ /* 0x000fe200088f0eff */
[----:B-1----:R-:W5:Y:S01]  /*02a0*/  LDG.E.U8 R20, desc[UR4][R20.64] ;  /* 0x0000000414147981 */ /* 0x002f62000c1e1100 */
[----:B------:R-:W-:Y:S01]  /*02b0*/  IADD3 R14, P1, PT, R12, UR8, RZ ;  /* 0x000000080c0e7c10 */ /* 0x000fe2000ff3e0ff */
[CC--:B------:R-:W-:Y:S01]  /*02c0*/  IMAD R0, R3.reuse, R2.reuse, R13 ;  /* 0x0000000203007224 */ /* 0x0c0fe200078e020d */
[----:B------:R-:W-:Y:S01]  /*02d0*/  LEA.HI.X.SX32 R19, R6, UR9, 0x1, P0 ;  /* 0x0000000906137c11 */ /* 0x000fe200080f0eff */
[----:B------:R0:W2:Y:S01]  /*02e0*/  LDG.E.U8 R22, desc[UR4][R16.64] ;  /* 0x0000000410167981 */ /* 0x0000a2000c1e1100 */
[----:B------:R-:W-:Y:S01]  /*02f0*/  IMAD R3, R3, R2, R15 ;  /* 0x0000000203037224 */ /* 0x000fe200078e020f */
[----:B------:R-:W-:-:S02]  /*0300*/  IADD3 R6, P0, PT, R7, UR8, RZ ;  /* 0x0000000807067c10 */ /* 0x000fc4000ff1e0ff */
[----:B------:R-:W-:Y:S01]  /*0310*/  LEA.HI.X.SX32 R15, R12, UR9, 0x1, P1 ;  /* 0x000000090c0f7c11 */ /* 0x000fe200088f0eff */
[----:B------:R-:W3:Y:S01]  /*0320*/  LDG.E.U8 R18, desc[UR4][R18.64] ;  /* 0x0000000412127981 */ /* 0x000ee2000c1e1100 */
[----:B------:R-:W-:Y:S02]  /*0330*/  IADD3 R8, P1, PT, R9, UR8, RZ ;  /* 0x0000000809087c10 */ /* 0x000fe4000ff3e0ff */
[----:B------:R-:W-:Y:S01]  /*0340*/  LEA.HI.X.SX32 R7, R7, UR9, 0x1, P0 ;  /* 0x0000000907077c11 */ /* 0x000fe200080f0eff */
[----:B------:R-:W4:Y:S01]  /*0350*/  LDG.E.U8 R14, desc[UR4][R14.64] ;  /* 0x000000040e0e7981 */ /* 0x000f22000c1e1100 */
[----:B------:R-:W-:Y:S02]  /*0360*/  IADD3 R10, P0, PT, R11, UR8, RZ ;  /* 0x000000080b0a7c10 */ /* 0x000fe4000ff1e0ff */
[----:B------:R-:W-:Y:S01]  /*0370*/  LEA.HI.X.SX32 R9, R9, UR9, 0x1, P1 ;  /* 0x0000000909097c11 */ /* 0x000fe200088f0eff */
[----:B------:R3:W4:Y:S01]  /*0380*/  LDG.E.U8 R6, desc[UR4][R6.64] ;  /* 0x0000000406067981 */ /* 0x000722000c1e1100 */
[----:B------:R-:W-:-:S02]  /*0390*/  IADD3 R12, P1, PT, R0, UR8, RZ ;  /* 0x00000008000c7c10 */ /* 0x000fc4000ff3e0ff */
[----:B------:R-:W-:Y:S01]  /*03a0*/  LEA.HI.X.SX32 R11, R11, UR9, 0x1, P0 ;  /* 0x000000090b0b7c11 */ /* 0x000fe200080f0eff */
[----:B------:R-:W4:Y:S01]  /*03b0*/  LDG.E.U8 R8, desc[UR4][R8.64] ;  /* 0x0000000408087981 */ /* 0x000f22000c1e1100 */
[C---:B0-----:R-:W-:Y:S02]  /*03c0*/  IADD3 R16, P0, PT, R3.reuse, UR8, RZ ;  /* 0x0000000803107c10 */ /* 0x041fe4000ff1e0ff */
[----:B------:R-:W-:Y:S01]  /*03d0*/  LEA.HI.X.SX32 R13, R0, UR9, 0x1, P1 ;  /* 0x00000009000d7c11 */ /* 0x000fe200088f0eff */
[----:B------:R-:W4:Y:S01]  /*03e0*/  LDG.E.U8 R10, desc[UR4][R10.64] ;  /* 0x000000040a0a7981 */ /* 0x000f22000c1e1100 */
[----:B------:R-:W-:-:S03]  /*03f0*/  LEA.HI.X.SX32 R17, R3, UR9, 0x1, P0 ;  /* 0x0000000903117c11 */ /* 0x000fc600080f0eff */
[----:B------:R-:W4:Y:S04]  /*0400*/  LDG.E.U8 R12, desc[UR4][R12.64] ;  /* 0x000000040c0c7981 */ /* 0x000f28000c1e1100 */
[----:B------:R-:W4:Y:S01]  /*0410*/  LDG.E.U8 R16, desc[UR4][R16.64] ;  /* 0x0000000410107981 */ /* 0x000f22000c1e1100 */
[----:B------:R-:W-:-:S05]  /*0420*/  IMAD R4, R4, R2, R5 ;  /* 0x0000000204047224 */ /* 0x000fca00078e0205 */
[----:B------:R-:W-:Y:S02]  /*0430*/  IADD3 R2, P0, PT, R4, UR10, RZ ;  /* 0x0000000a04027c10 */ /* 0x000fe4000ff1e0ff */
[----:B-----5:R-:W-:Y:S02]  /*0440*/  I2FP.F32.U32 R0, R20 ;  /* 0x0000001400007245 */ /* 0x020fe40000201000 */
[----:B--2---:R-:W-:-:S03]  /*0450*/  I2FP.F32.U32 R3, R22 ;  /* 0x0000001600037245 */ /* 0x004fc60000201000 */
[----:B------:R-:W-:Y:S01]  /*0460*/  FFMA R0, R0, UR12, RZ ;  /* 0x0000000c00007c23 */ /* 0x000fe200080000ff */
[----:B---3--:R-:W-:-:S03]  /*0470*/  I2FP.F32.U32 R7, R18 ;  /* 0x0000001200077245 */ /* 0x008fc60000201000 */
[----:B------:R-:W-:Y:S01]  /*0480*/  FFMA R0, R3, UR13, R0 ;  /* 0x0000000d03007c23 */ /* 0x000fe20008000000 */
[----:B----4-:R-:W-:-:S03]  /*0490*/  I2FP.F32.U32 R3, R14 ;  /* 0x0000000e00037245 */ /* 0x010fc60000201000 */
[----:B------:R-:W-:Y:S01]  /*04a0*/  FFMA R0, R7, UR14, R0 ;  /* 0x0000000e07007c23 */ /* 0x000fe20008000000 */
[----:B------:R-:W-:-:S03]  /*04b0*/  I2FP.F32.U32 R7, R6 ;  /* 0x0000000600077245 */ /* 0x000fc60000201000 */
        /* <DEDUP_REMOVED lines=8> */
[----:B------:R-:W-:-:S04]  /*0540*/  FFMA R0, R3, UR19, R0 ;  /* 0x0000001303007c23 */ /* 0x000fc80008000000 */
[----:B------:R-:W-:-:S04]  /*0550*/  FFMA R0, R7, UR6, R0 ;  /* 0x0000000607007c23 */ /* 0x000fc80008000000 */
[----:B------:R-:W0:Y:S01]  /*0560*/  F2I.U32.TRUNC.NTZ R5, R0 ;  /* 0x0000000000057305 */ /* 0x000e22000020f000 */
[----:B------:R-:W-:-:S05]  /*0570*/  LEA.HI.X.SX32 R3, R4, UR11, 0x1, P0 ;  /* 0x0000000b04037c11 */ /* 0x000fca00080f0eff */
[----:B0-----:R-:W-:Y:S01]  /*0580*/  STG.E.U8 desc[UR4][R2.64], R5 ;  /* 0x0000000502007986 */ /* 0x001fe2000c101104 */
[----:B------:R-:W-:Y:S05]  /*0590*/  EXIT ;  /* 0x000000000000794d */ /* 0x000fea0003800000 */
.L_x_0:
[----:B------:R-:W-:-:S00]  /*05a0*/  BRA `(.L_x_0) ;  /* 0xfffffffc00fc7947 */ /* 0x000fc0000383ffff */
[----:B------:R-:W-:-:S00]  /*05b0*/  NOP ;  /* 0x0000000000007918 */ /* 0x000fc00000000000 */
        /* <DEDUP_REMOVED lines=12> */
.L_x_1:


//--------------------- .nv.shared.reserved.0     --------------------------
	.section	.nv.shared.reserved.0,"aw",@nobits
	.weak		__nv_reservedSMEM_offset_0_alias
	.size		__nv_reservedSMEM_offset_0_alias, 0, 64
	.other		__nv_reservedSMEM_offset_0_alias,@"STO_CUDA_RESERVED_SHARED STV_DEFAULT"
__nv_reservedSMEM_offset_0_alias:
	.zero		0
	.zero		64


//--------------------- .nv.constant0._Z18gaussianBlurKernelPhS_ii --------------------------
	.section	.nv.constant0._Z18gaussianBlurKernelPhS_ii,"a",@progbits
	.sectionflags	@""
	.align	4
.nv.constant0._Z18gaussianBlurKernelPhS_ii:
	.zero		920


//--------------------- SYMBOLS --------------------------

	.type		.nv.reservedSmem.offset0,@object
	.size		.nv.reservedSmem.offset0,0x4
